//
// Generated by NVIDIA NVVM Compiler
//
// Compiler Build ID: CL-36424714
// Cuda compilation tools, release 13.0, V13.0.88
// Based on NVVM 20.0.0
//

.version 9.0
.target sm_100
.address_size 64

	// .globl	_Z15intersection_2dPfS_iS_S_iS_S_Pi

.visible .entry _Z15intersection_2dPfS_iS_S_iS_S_Pi(
	.param .u64 .ptr .align 1 _Z15intersection_2dPfS_iS_S_iS_S_Pi_param_0,
	.param .u64 .ptr .align 1 _Z15intersection_2dPfS_iS_S_iS_S_Pi_param_1,
	.param .u32 _Z15intersection_2dPfS_iS_S_iS_S_Pi_param_2,
	.param .u64 .ptr .align 1 _Z15intersection_2dPfS_iS_S_iS_S_Pi_param_3,
	.param .u64 .ptr .align 1 _Z15intersection_2dPfS_iS_S_iS_S_Pi_param_4,
	.param .u32 _Z15intersection_2dPfS_iS_S_iS_S_Pi_param_5,
	.param .u64 .ptr .align 1 _Z15intersection_2dPfS_iS_S_iS_S_Pi_param_6,
	.param .u64 .ptr .align 1 _Z15intersection_2dPfS_iS_S_iS_S_Pi_param_7,
	.param .u64 .ptr .align 1 _Z15intersection_2dPfS_iS_S_iS_S_Pi_param_8
)
{
	.reg .pred 	%p<8>;
	.reg .b32 	%r<16>;
	.reg .b32 	%f<9>;
	.reg .b64 	%rd<29>;

	ld.param.u64 	%rd3, [_Z15intersection_2dPfS_iS_S_iS_S_Pi_param_0];
	ld.param.u64 	%rd4, [_Z15intersection_2dPfS_iS_S_iS_S_Pi_param_1];
	ld.param.u32 	%r5, [_Z15intersection_2dPfS_iS_S_iS_S_Pi_param_2];
	ld.param.u64 	%rd5, [_Z15intersection_2dPfS_iS_S_iS_S_Pi_param_3];
	ld.param.u64 	%rd6, [_Z15intersection_2dPfS_iS_S_iS_S_Pi_param_4];
	ld.param.u32 	%r6, [_Z15intersection_2dPfS_iS_S_iS_S_Pi_param_5];
	ld.param.u64 	%rd8, [_Z15intersection_2dPfS_iS_S_iS_S_Pi_param_6];
	ld.param.u64 	%rd9, [_Z15intersection_2dPfS_iS_S_iS_S_Pi_param_7];
	ld.param.u64 	%rd7, [_Z15intersection_2dPfS_iS_S_iS_S_Pi_param_8];
	cvta.to.global.u64 	%rd1, %rd9;
	cvta.to.global.u64 	%rd2, %rd8;
	mov.u32 	%r7, %ctaid.x;
	mov.u32 	%r8, %ntid.x;
	mov.u32 	%r9, %tid.x;
	mad.lo.s32 	%r1, %r7, %r8, %r9;
	mov.u32 	%r10, %ctaid.y;
	mov.u32 	%r11, %ntid.y;
	mov.u32 	%r12, %tid.y;
	mad.lo.s32 	%r13, %r10, %r11, %r12;
	setp.ge.s32 	%p1, %r1, %r5;
	setp.ge.s32 	%p2, %r13, %r6;
	or.pred  	%p3, %p1, %p2;
	@%p3 bra 	$L__BB0_4;
	cvta.to.global.u64 	%rd10, %rd3;
	cvta.to.global.u64 	%rd11, %rd4;
	cvta.to.global.u64 	%rd12, %rd5;
	cvta.to.global.u64 	%rd13, %rd6;
	cvta.to.global.u64 	%rd14, %rd7;
	mul.wide.s32 	%rd15, %r1, 4;
	add.s64 	%rd16, %rd10, %rd15;
	ld.global.f32 	%f5, [%rd16];
	add.s64 	%rd17, %rd11, %rd15;
	ld.global.f32 	%f2, [%rd17];
	mul.wide.u32 	%rd18, %r13, 4;
	add.s64 	%rd19, %rd12, %rd18;
	ld.global.f32 	%f3, [%rd19];
	add.s64 	%rd20, %rd13, %rd18;
	ld.global.f32 	%f6, [%rd20];
	mad.lo.s32 	%r3, %r6, %r1, %r13;
	setp.lt.f32 	%p4, %f3, %f2;
	setp.gt.f32 	%p5, %f6, %f5;
	and.pred  	%p6, %p4, %p5;
	selp.u32 	%r14, 1, 0, %p6;
	mul.wide.s32 	%rd21, %r3, 4;
	add.s64 	%rd22, %rd14, %rd21;
	st.global.u32 	[%rd22], %r14;
	not.pred 	%p7, %p6;
	@%p7 bra 	$L__BB0_3;
	max.f32 	%f7, %f5, %f3;
	add.s64 	%rd27, %rd2, %rd21;
	st.global.f32 	[%rd27], %f7;
	min.f32 	%f8, %f2, %f6;
	add.s64 	%rd28, %rd1, %rd21;
	st.global.f32 	[%rd28], %f8;
	bra.uni 	$L__BB0_4;
$L__BB0_3:
	add.s64 	%rd24, %rd2, %rd21;
	mov.b32 	%r15, 0;
	st.global.u32 	[%rd24], %r15;
	add.s64 	%rd25, %rd1, %rd21;
	st.global.u32 	[%rd25], %r15;
$L__BB0_4:
	ret;

}


// ===== COMPILED SASS (sm_100) =====

	.target	sm_100

	.elftype	@"ET_EXEC"


//--------------------- .note.nv.tkinfo           --------------------------
	.section	.note.nv.tkinfo,"",@"SHT_NOTE"
	.sectionflags	@"SHF_NOTE_NV_TKINFO"
	.tkinfo
        /*0018*/ 	.word	0x00000002
        /*0030*/ 	.string	""
        /*0030*/ 	.string	"ptxas"
        /*0030*/ 	.string	"Cuda compilation tools, release 13.0, V13.0.88"
        /*0030*/ 	.string	"Build cuda_13.0.r13.0/compiler.36424714_0"
        /*0030*/ 	.string	"-arch sm_100 -m 64 "



//--------------------- .note.nv.cuinfo           --------------------------
	.section	.note.nv.cuinfo,"",@"SHT_NOTE"
	.sectionflags	@"SHF_NOTE_NV_CUINFO"
        /*0018*/ 	.short	0x0002
        /*001a*/ 	.short	0x0064
        /*001c*/ 	.short	0x0082
	.zero		2


//--------------------- .nv.info                  --------------------------
	.section	.nv.info,"",@"SHT_CUDA_INFO"
	.align	4


	//----- nvinfo : EIATTR_REGCOUNT
	.align		4
        /*0000*/ 	.byte	0x04, 0x2f
        /*0002*/ 	.short	(.L_1 - .L_0)
	.align		4
.L_0:
        /*0004*/ 	.word	index@(_Z15intersection_2dPfS_iS_S_iS_S_Pi)
        /*0008*/ 	.word	0x00000018


	//----- nvinfo : EIATTR_FRAME_SIZE
	.align		4
.L_1:
        /*000c*/ 	.byte	0x04, 0x11
        /*000e*/ 	.short	(.L_3 - .L_2)
	.align		4
.L_2:
        /*0010*/ 	.word	index@(_Z15intersection_2dPfS_iS_S_iS_S_Pi)
        /*0014*/ 	.word	0x00000000


	//----- nvinfo : EIATTR_MIN_STACK_SIZE
	.align		4
.L_3:
        /*0018*/ 	.byte	0x04, 0x12
        /*001a*/ 	.short	(.L_5 - .L_4)
	.align		4
.L_4:
        /*001c*/ 	.word	index@(_Z15intersection_2dPfS_iS_S_iS_S_Pi)
        /*0020*/ 	.word	0x00000000
.L_5:


//--------------------- .nv.compat                --------------------------
	.section	.nv.compat,"",@"SHT_CUDA_COMPAT_INFO"
	.align	4
        /*0000*/ 	.byte	0x02, 0x09, 0x00, 0x00, 0x02, 0x02, 0x01, 0x00, 0x02, 0x05, 0x05, 0x00, 0x03, 0x07, 0x01, 0x01
        /*0010*/ 	.byte	0x02, 0x03, 0x00, 0x00, 0x02, 0x06, 0x01, 0x00, 0x04, 0x0b, 0x08, 0x00, 0x09, 0x00, 0x00, 0x00
        /*0020*/ 	.byte	0x00, 0x00, 0x00, 0x00


//--------------------- .nv.info._Z15intersection_2dPfS_iS_S_iS_S_Pi --------------------------
	.section	.nv.info._Z15intersection_2dPfS_iS_S_iS_S_Pi,"",@"SHT_CUDA_INFO"
	.sectionflags	@""
	.align	4


	//----- nvinfo : EIATTR_CUDA_API_VERSION
	.align		4
        /*0000*/ 	.byte	0x04, 0x37
        /*0002*/ 	.short	(.L_7 - .L_6)
.L_6:
        /*0004*/ 	.word	0x00000082


	//----- nvinfo : EIATTR_KPARAM_INFO
	.align		4
.L_7:
        /*0008*/ 	.byte	0x04, 0x17
        /*000a*/ 	.short	(.L_9 - .L_8)
.L_8:
        /*000c*/ 	.word	0x00000000
        /*0010*/ 	.short	0x0008
        /*0012*/ 	.short	0x0040
        /*0014*/ 	.byte	0x00, 0xf5, 0x21, 0x00


	//----- nvinfo : EIATTR_KPARAM_INFO
	.align		4
.L_9:
        /*0018*/ 	.byte	0x04, 0x17
        /*001a*/ 	.short	(.L_11 - .L_10)
.L_10:
        /*001c*/ 	.word	0x00000000
        /*0020*/ 	.short	0x0007
        /*0022*/ 	.short	0x0038
        /*0024*/ 	.byte	0x00, 0xf5, 0x21, 0x00


	//----- nvinfo : EIATTR_KPARAM_INFO
	.align		4
.L_11:
        /*0028*/ 	.byte	0x04, 0x17
        /*002a*/ 	.short	(.L_13 - .L_12)
.L_12:
        /*002c*/ 	.word	0x00000000
        /*0030*/ 	.short	0x0006
        /*0032*/ 	.short	0x0030
        /*0034*/ 	.byte	0x00, 0xf5, 0x21, 0x00


	//----- nvinfo : EIATTR_KPARAM_INFO
	.align		4
.L_13:
        /*0038*/ 	.byte	0x04, 0x17
        /*003a*/ 	.short	(.L_15 - .L_14)
.L_14:
        /*003c*/ 	.word	0x00000000
        /*0040*/ 	.short	0x0005
        /*0042*/ 	.short	0x0028
        /*0044*/ 	.byte	0x00, 0xf0, 0x11, 0x00


	//----- nvinfo : EIATTR_KPARAM_INFO
	.align		4
.L_15:
        /*0048*/ 	.byte	0x04, 0x17
        /*004a*/ 	.short	(.L_17 - .L_16)
.L_16:
        /*004c*/ 	.word	0x00000000
        /*0050*/ 	.short	0x0004
        /*0052*/ 	.short	0x0020
        /*0054*/ 	.byte	0x00, 0xf5, 0x21, 0x00


	//----- nvinfo : EIATTR_KPARAM_INFO
	.align		4
.L_17:
        /*0058*/ 	.byte	0x04, 0x17
        /*005a*/ 	.short	(.L_19 - .L_18)
.L_18:
        /*005c*/ 	.word	0x00000000
        /*0060*/ 	.short	0x0003
        /*0062*/ 	.short	0x0018
        /*0064*/ 	.byte	0x00, 0xf5, 0x21, 0x00


	//----- nvinfo : EIATTR_KPARAM_INFO
	.align		4
.L_19:
        /*0068*/ 	.byte	0x04, 0x17
        /*006a*/ 	.short	(.L_21 - .L_20)
.L_20:
        /*006c*/ 	.word	0x00000000
        /*0070*/ 	.short	0x0002
        /*0072*/ 	.short	0x0010
        /*0074*/ 	.byte	0x00, 0xf0, 0x11, 0x00


	//----- nvinfo : EIATTR_KPARAM_INFO
	.align		4
.L_21:
        /*0078*/ 	.byte	0x04, 0x17
        /*007a*/ 	.short	(.L_23 - .L_22)
.L_22:
        /*007c*/ 	.word	0x00000000
        /*0080*/ 	.short	0x0001
        /*0082*/ 	.short	0x0008
        /*0084*/ 	.byte	0x00, 0xf5, 0x21, 0x00


	//----- nvinfo : EIATTR_KPARAM_INFO
	.align		4
.L_23:
        /*0088*/ 	.byte	0x04, 0x17
        /*008a*/ 	.short	(.L_25 - .L_24)
.L_24:
        /*008c*/ 	.word	0x00000000
        /*0090*/ 	.short	0x0000
        /*0092*/ 	.short	0x0000
        /*0094*/ 	.byte	0x00, 0xf5, 0x21, 0x00


	//----- nvinfo : EIATTR_SPARSE_MMA_MASK
	.align		4
.L_25:
        /*0098*/ 	.byte	0x03, 0x50
        /*009a*/ 	.short	0x0000


	//----- nvinfo : EIATTR_MAXREG_COUNT
	.align		4
        /*009c*/ 	.byte	0x03, 0x1b
        /*009e*/ 	.short	0x00ff


	//----- nvinfo : EIATTR_MERCURY_ISA_VERSION
	.align		4
        /*00a0*/ 	.byte	0x03, 0x5f
        /*00a2*/ 	.short	0x0101


	//----- nvinfo : EIATTR_VRC_CTA_INIT_COUNT
	.align		4
        /*00a4*/ 	.byte	0x02, 0x4a
	.zero		1
	.zero		1


	//----- nvinfo : EIATTR_EXIT_INSTR_OFFSETS
	.align		4
        /*00a8*/ 	.byte	0x04, 0x1c
        /*00aa*/ 	.short	(.L_27 - .L_26)


	//   ....[0]....
.L_26:
        /*00ac*/ 	.word	0x000000d0


	//   ....[1]....
        /*00b0*/ 	.word	0x000002a0


	//   ....[2]....
        /*00b4*/ 	.word	0x00000310


	//----- nvinfo : EIATTR_CBANK_PARAM_SIZE
	.align		4
.L_27:
        /*00b8*/ 	.byte	0x03, 0x19
        /*00ba*/ 	.short	0x0048


	//----- nvinfo : EIATTR_PARAM_CBANK
	.align		4
        /*00bc*/ 	.byte	0x04, 0x0a
        /*00be*/ 	.short	(.L_29 - .L_28)
	.align		4
.L_28:
        /*00c0*/ 	.word	index@(.nv.constant0._Z15intersection_2dPfS_iS_S_iS_S_Pi)
        /*00c4*/ 	.short	0x0380
        /*00c6*/ 	.short	0x0048


	//----- nvinfo : EIATTR_SW_WAR
	.align		4
.L_29:
        /*00c8*/ 	.byte	0x04, 0x36
        /*00ca*/ 	.short	(.L_31 - .L_30)
.L_30:
        /*00cc*/ 	.word	0x00000008
.L_31:


//--------------------- .nv.callgraph             --------------------------
	.section	.nv.callgraph,"",@"SHT_CUDA_CALLGRAPH"
	.align	4
	.sectionentsize	8
	.align		4
        /*0000*/ 	.word	0x00000000
	.align		4
        /*0004*/ 	.word	0xffffffff
	.align		4
        /*0008*/ 	.word	0x00000000
	.align		4
        /*000c*/ 	.word	0xfffffffe
	.align		4
        /*0010*/ 	.word	0x00000000
	.align		4
        /*0014*/ 	.word	0xfffffffd
	.align		4
        /*0018*/ 	.word	0x00000000
	.align		4
        /*001c*/ 	.word	0xfffffffc


//--------------------- .text._Z15intersection_2dPfS_iS_S_iS_S_Pi --------------------------
	.section	.text._Z15intersection_2dPfS_iS_S_iS_S_Pi,"ax",@progbits
	.align	128
        .global         _Z15intersection_2dPfS_iS_S_iS_S_Pi
        .type           _Z15intersection_2dPfS_iS_S_iS_S_Pi,@function
        .size           _Z15intersection_2dPfS_iS_S_iS_S_Pi,(.L_x_1 - _Z15intersection_2dPfS_iS_S_iS_S_Pi)
        .other          _Z15intersection_2dPfS_iS_S_iS_S_Pi,@"STO_CUDA_ENTRY STV_DEFAULT"
_Z15intersection_2dPfS_iS_S_iS_S_Pi:
.text._Z15intersection_2dPfS_iS_S_iS_S_Pi:
[----:B------:R-:W-:Y:S01]  /*0000*/  LDC R1, c[0x0][0x37c] ;  /* 0x0000df00ff017b82 */ /* 0x000fe20000000800 */
[----:B------:R-:W0:Y:S07]  /*0010*/  S2R R3, SR_TID.Y ;  /* 0x0000000000037919 */ /* 0x000e2e0000002200 */
[----:B------:R-:W1:Y:S01]  /*0020*/  LDC R17, c[0x0][0x360] ;  /* 0x0000d800ff117b82 */ /* 0x000e620000000800 */
[----:B------:R-:W2:Y:S01]  /*0030*/  LDCU UR6, c[0x0][0x3a8] ;  /* 0x00007500ff0677ac */ /* 0x000ea20008000800 */
[----:B------:R-:W1:Y:S01]  /*0040*/  S2R R2, SR_TID.X ;  /* 0x0000000000027919 */ /* 0x000e620000002100 */
[----:B------:R-:W3:Y:S05]  /*0050*/  LDCU UR7, c[0x0][0x390] ;  /* 0x00007200ff0777ac */ /* 0x000eea0008000800 */
[----:B------:R-:W0:Y:S08]  /*0060*/  S2UR UR5, SR_CTAID.Y ;  /* 0x00000000000579c3 */ /* 0x000e300000002600 */
[----:B------:R-:W0:Y:S08]  /*0070*/  LDC R0, c[0x0][0x364] ;  /* 0x0000d900ff007b82 */ /* 0x000e300000000800 */
[----:B------:R-:W1:Y:S01]  /*0080*/  S2UR UR4, SR_CTAID.X ;  /* 0x00000000000479c3 */ /* 0x000e620000002500 */
[----:B0-----:R-:W-:-:S05]  /*0090*/  IMAD R0, R0, UR5, R3 ;  /* 0x0000000500007c24 */ /* 0x001fca000f8e0203 */
[----:B--2---:R-:W-:Y:S01]  /*00a0*/  ISETP.GE.AND P0, PT, R0, UR6, PT ;  /* 0x0000000600007c0c */ /* 0x004fe2000bf06270 */
[----:B-1----:R-:W-:-:S05]  /*00b0*/  IMAD R17, R17, UR4, R2 ;  /* 0x0000000411117c24 */ /* 0x002fca000f8e0202 */
[----:B---3--:R-:W-:-:S13]  /*00c0*/  ISETP.GE.OR P0, PT, R17, UR7, P0 ;  /* 0x0000000711007c0c */ /* 0x008fda0008706670 */
[----:B------:R-:W-:Y:S05]  /*00d0*/  @P0 EXIT ;  /* 0x000000000000094d */ /* 0x000fea0003800000 */
[----:B------:R-:W0:Y:S01]  /*00e0*/  LDC.64 R4, c[0x0][0x380] ;  /* 0x0000e000ff047b82 */ /* 0x000e220000000a00 */
[----:B------:R-:W1:Y:S07]  /*00f0*/  LDCU.64 UR4, c[0x0][0x358] ;  /* 0x00006b00ff0477ac */ /* 0x000e6e0008000a00 */
[----:B------:R-:W2:Y:S08]  /*0100*/  LDC.64 R10, c[0x0][0x3a0] ;  /* 0x0000e800ff0a7b82 */ /* 0x000eb00000000a00 */
[----:B------:R-:W3:Y:S08]  /*0110*/  LDC.64 R6, c[0x0][0x388] ;  /* 0x0000e200ff067b82 */ /* 0x000ef00000000a00 */
[----:B------:R-:W4:Y:S01]  /*0120*/  LDC.64 R8, c[0x0][0x398] ;  /* 0x0000e600ff087b82 */ /* 0x000f220000000a00 */
[----:B0-----:R-:W-:-:S06]  /*0130*/  IMAD.WIDE R4, R17, 0x4, R4 ;  /* 0x0000000411047825 */ /* 0x001fcc00078e0204 */
[----:B-1----:R-:W5:Y:S01]  /*0140*/  LDG.E R4, desc[UR4][R4.64] ;  /* 0x0000000404047981 */ /* 0x002f62000c1e1900 */
[C---:B--2---:R-:W-:Y:S01]  /*0150*/  IMAD.WIDE.U32 R10, R0.reuse, 0x4, R10 ;  /* 0x00000004000a7825 */ /* 0x044fe200078e000a */
[----:B------:R-:W0:Y:S05]  /*0160*/  LDC.64 R12, c[0x0][0x3c0] ;  /* 0x0000f000ff0c7b82 */ /* 0x000e2a0000000a00 */
[----:B------:R-:W5:Y:S01]  /*0170*/  LDG.E R11, desc[UR4][R10.64] ;  /* 0x000000040a0b7981 */ /* 0x000f62000c1e1900 */
[----:B---3--:R-:W-:Y:S02]  /*0180*/  IMAD.WIDE R6, R17, 0x4, R6 ;  /* 0x0000000411067825 */ /* 0x008fe400078e0206 */
[----:B------:R-:W1:Y:S04]  /*0190*/  LDC.64 R14, c[0x0][0x3b0] ;  /* 0x0000ec00ff0e7b82 */ /* 0x000e680000000a00 */
[----:B------:R-:W2:Y:S01]  /*01a0*/  LDG.E R6, desc[UR4][R6.64] ;  /* 0x0000000406067981 */ /* 0x000ea2000c1e1900 */
[----:B----4-:R-:W-:-:S03]  /*01b0*/  IMAD.WIDE.U32 R8, R0, 0x4, R8 ;  /* 0x0000000400087825 */ /* 0x010fc600078e0008 */
[----:B------:R-:W3:Y:S03]  /*01c0*/  LDC.64 R2, c[0x0][0x3b8] ;  /* 0x0000ee00ff027b82 */ /* 0x000ee60000000a00 */
[----:B------:R-:W2:Y:S01]  /*01d0*/  LDG.E R9, desc[UR4][R8.64] ;  /* 0x0000000408097981 */ /* 0x000ea2000c1e1900 */
[----:B------:R-:W-:Y:S01]  /*01e0*/  IMAD R17, R17, UR6, R0 ;  /* 0x0000000611117c24 */ /* 0x000fe2000f8e0200 */
[----:B-----5:R-:W-:-:S04]  /*01f0*/  FSETP.GT.AND P0, PT, R11, R4, PT ;  /* 0x000000040b00720b */ /* 0x020fc80003f04000 */
[----:B--2---:R-:W-:-:S13]  /*0200*/  FSETP.LT.AND P0, PT, R9, R6, P0 ;  /* 0x000000060900720b */ /* 0x004fda0000701000 */
[----:B------:R-:W-:Y:S01]  /*0210*/  @P0 FMNMX R19, R4, R9, !PT ;  /* 0x0000000904130209 */ /* 0x000fe20007800000 */
[C---:B0-----:R-:W-:Y:S01]  /*0220*/  IMAD.WIDE R4, R17.reuse, 0x4, R12 ;  /* 0x0000000411047825 */ /* 0x041fe200078e020c */
[----:B------:R-:W-:Y:S02]  /*0230*/  @P0 FMNMX R21, R6, R11, PT ;  /* 0x0000000b06150209 */ /* 0x000fe40003800000 */
[----:B------:R-:W-:Y:S01]  /*0240*/  SEL R11, RZ, 0x1, !P0 ;  /* 0x00000001ff0b7807 */ /* 0x000fe20004000000 */
[----:B-1----:R-:W-:-:S04]  /*0250*/  @P0 IMAD.WIDE R6, R17, 0x4, R14 ;  /* 0x0000000411060825 */ /* 0x002fc800078e020e */
[----:B---3--:R-:W-:Y:S01]  /*0260*/  @P0 IMAD.WIDE R2, R17, 0x4, R2 ;  /* 0x0000000411020825 */ /* 0x008fe200078e0202 */
[----:B------:R0:W-:Y:S04]  /*0270*/  STG.E desc[UR4][R4.64], R11 ;  /* 0x0000000b04007986 */ /* 0x0001e8000c101904 */
[----:B------:R0:W-:Y:S04]  /*0280*/  @P0 STG.E desc[UR4][R6.64], R19 ;  /* 0x0000001306000986 */ /* 0x0001e8000c101904 */
[----:B------:R0:W-:Y:S01]  /*0290*/  @P0 STG.E desc[UR4][R2.64], R21 ;  /* 0x0000001502000986 */ /* 0x0001e2000c101904 */
[----:B------:R-:W-:Y:S05]  /*02a0*/  @P0 EXIT ;  /* 0x000000000000094d */ /* 0x000fea0003800000 */
[----:B0-----:R-:W0:Y:S08]  /*02b0*/  LDC.64 R2, c[0x0][0x3b0] ;  /* 0x0000ec00ff027b82 */ /* 0x001e300000000a00 */
[----:B------:R-:W1:Y:S01]  /*02c0*/  LDC.64 R4, c[0x0][0x3b8] ;  /* 0x0000ee00ff047b82 */ /* 0x000e620000000a00 */
[----:B0-----:R-:W-:-:S05]  /*02d0*/  IMAD.WIDE R2, R17, 0x4, R2 ;  /* 0x0000000411027825 */ /* 0x001fca00078e0202 */
[----:B------:R-:W-:Y:S01]  /*02e0*/  STG.E desc[UR4][R2.64], RZ ;  /* 0x000000ff02007986 */ /* 0x000fe2000c101904 */
[----:B-1----:R-:W-:-:S05]  /*02f0*/  IMAD.WIDE R4, R17, 0x4, R4 ;  /* 0x0000000411047825 */ /* 0x002fca00078e0204 */
[----:B------:R-:W-:Y:S01]  /*0300*/  STG.E desc[UR4][R4.64], RZ ;  /* 0x000000ff04007986 */ /* 0x000fe2000c101904 */
[----:B------:R-:W-:Y:S05]  /*0310*/  EXIT ;  /* 0x000000000000794d */ /* 0x000fea0003800000 */
.L_x_0:
[----:B------:R-:W-:-:S00]  /*0320*/  BRA `(.L_x_0) ;  /* 0xfffffffc00fc7947 */ /* 0x000fc0000383ffff */
[----:B------:R-:W-:-:S00]  /*0330*/  NOP ;  /* 0x0000000000007918 */ /* 0x000fc00000000000 */
        /* <DEDUP_REMOVED lines=12> */
.L_x_1:


//--------------------- .nv.shared.reserved.0     --------------------------
	.section	.nv.shared.reserved.0,"aw",@nobits
	.weak		__nv_reservedSMEM_offset_0_alias
	.size		__nv_reservedSMEM_offset_0_alias, 0, 64
	.other		__nv_reservedSMEM_offset_0_alias,@"STO_CUDA_RESERVED_SHARED STV_DEFAULT"
__nv_reservedSMEM_offset_0_alias:
	.zero		0
	.zero		64


//--------------------- .nv.constant0._Z15intersection_2dPfS_iS_S_iS_S_Pi --------------------------
	.section	.nv.constant0._Z15intersection_2dPfS_iS_S_iS_S_Pi,"a",@progbits
	.sectionflags	@""
	.align	4
.nv.constant0._Z15intersection_2dPfS_iS_S_iS_S_Pi:
	.zero		968


//--------------------- SYMBOLS --------------------------

	.type		.nv.reservedSmem.offset0,@object
	.size		.nv.reservedSmem.offset0,0x4
